	.headerflags	@"EF_CUDA_TEXMODE_UNIFIED EF_CUDA_64BIT_ADDRESS EF_CUDA_ACCELERATORS EF_CUDA_SM90 EF_CUDA_VIRTUAL_SM(EF_CUDA_SM90)"
	.elftype	@"ET_EXEC"


//--------------------- .nv.info                  --------------------------
	.section	.nv.info,"",@"SHT_CUDA_INFO"
	.align	4


	//----- nvinfo : EIATTR_REGCOUNT
	.align		4
        /*0000*/ 	.byte	0x04, 0x2f
        /*0002*/ 	.short	(.L_3 - .L_2)
	.align		4
.L_2:
        /*0004*/ 	.word	index@(triton_poi_fused__native_batch_norm_legit_no_training_leaky_relu_0)
        /*0008*/ 	.word	0x00000012


	//----- nvinfo : EIATTR_MIN_STACK_SIZE
	.align		4
.L_3:
        /*000c*/ 	.byte	0x04, 0x12
        /*000e*/ 	.short	(.L_5 - .L_4)
	.align		4
.L_4:
        /*0010*/ 	.word	index@(triton_poi_fused__native_batch_norm_legit_no_training_leaky_relu_0)
        /*0014*/ 	.word	0x00000000


	//----- nvinfo : EIATTR_FRAME_SIZE
	.align		4
.L_5:
        /*0018*/ 	.byte	0x04, 0x11
        /*001a*/ 	.short	(.L_7 - .L_6)
	.align		4
.L_6:
        /*001c*/ 	.word	index@(triton_poi_fused__native_batch_norm_legit_no_training_leaky_relu_0)
        /*0020*/ 	.word	0x00000000


	//----- nvinfo : EIATTR_MIN_STACK_SIZE
	.align		4
.L_7:
        /*0024*/ 	.byte	0x04, 0x12
        /*0026*/ 	.short	(.L_9 - .L_8)
	.align		4
.L_8:
        /*0028*/ 	.word	index@(triton_poi_fused__native_batch_norm_legit_no_training_leaky_relu_0)
        /*002c*/ 	.word	0x00000000
.L_9:


//--------------------- .nv.info.triton_poi_fused__native_batch_norm_legit_no_training_leaky_relu_0 --------------------------
	.section	.nv.info.triton_poi_fused__native_batch_norm_legit_no_training_leaky_relu_0,"",@"SHT_CUDA_INFO"
	.sectionflags	@""
	.align	4


	//----- nvinfo : EIATTR_CUDA_API_VERSION
	.align		4
        /*0000*/ 	.byte	0x04, 0x37
        /*0002*/ 	.short	(.L_11 - .L_10)
.L_10:
        /*0004*/ 	.word	0x0000007c


	//----- nvinfo : EIATTR_KPARAM_INFO
	.align		4
.L_11:
        /*0008*/ 	.byte	0x04, 0x17
        /*000a*/ 	.short	(.L_13 - .L_12)
.L_12:
        /*000c*/ 	.word	0x00000000
        /*0010*/ 	.short	0x0006
        /*0012*/ 	.short	0x0030
        /*0014*/ 	.byte	0x00, 0xf0, 0x11, 0x00


	//----- nvinfo : EIATTR_KPARAM_INFO
	.align		4
.L_13:
        /*0018*/ 	.byte	0x04, 0x17
        /*001a*/ 	.short	(.L_15 - .L_14)
.L_14:
        /*001c*/ 	.word	0x00000000
        /*0020*/ 	.short	0x0005
        /*0022*/ 	.short	0x0028
        /*0024*/ 	.byte	0x00, 0xf4, 0x21, 0x00


	//----- nvinfo : EIATTR_KPARAM_INFO
	.align		4
.L_15:
        /*0028*/ 	.byte	0x04, 0x17
        /*002a*/ 	.short	(.L_17 - .L_16)
.L_16:
        /*002c*/ 	.word	0x00000000
        /*0030*/ 	.short	0x0004
        /*0032*/ 	.short	0x0020
        /*0034*/ 	.byte	0x00, 0xf4, 0x21, 0x00


	//----- nvinfo : EIATTR_KPARAM_INFO
	.align		4
.L_17:
        /*0038*/ 	.byte	0x04, 0x17
        /*003a*/ 	.short	(.L_19 - .L_18)
.L_18:
        /*003c*/ 	.word	0x00000000
        /*0040*/ 	.short	0x0003
        /*0042*/ 	.short	0x0018
        /*0044*/ 	.byte	0x00, 0xf4, 0x21, 0x00


	//----- nvinfo : EIATTR_KPARAM_INFO
	.align		4
.L_19:
        /*0048*/ 	.byte	0x04, 0x17
        /*004a*/ 	.short	(.L_21 - .L_20)
.L_20:
        /*004c*/ 	.word	0x00000000
        /*0050*/ 	.short	0x0002
        /*0052*/ 	.short	0x0010
        /*0054*/ 	.byte	0x00, 0xf4, 0x21, 0x00


	//----- nvinfo : EIATTR_KPARAM_INFO
	.align		4
.L_21:
        /*0058*/ 	.byte	0x04, 0x17
        /*005a*/ 	.short	(.L_23 - .L_22)
.L_22:
        /*005c*/ 	.word	0x00000000
        /*0060*/ 	.short	0x0001
        /*0062*/ 	.short	0x0008
        /*0064*/ 	.byte	0x00, 0xf4, 0x21, 0x00


	//----- nvinfo : EIATTR_KPARAM_INFO
	.align		4
.L_23:
        /*0068*/ 	.byte	0x04, 0x17
        /*006a*/ 	.short	(.L_25 - .L_24)
.L_24:
        /*006c*/ 	.word	0x00000000
        /*0070*/ 	.short	0x0000
        /*0072*/ 	.short	0x0000
        /*0074*/ 	.byte	0x00, 0xf4, 0x21, 0x00


	//----- nvinfo : EIATTR_SPARSE_MMA_MASK
	.align		4
.L_25:
        /*0078*/ 	.byte	0x03, 0x50
        /*007a*/ 	.short	0x0000


	//----- nvinfo : EIATTR_MAXREG_COUNT
	.align		4
        /*007c*/ 	.byte	0x03, 0x1b
        /*007e*/ 	.short	0x00ff


	//----- nvinfo : EIATTR_EXIT_INSTR_OFFSETS
	.align		4
        /*0080*/ 	.byte	0x04, 0x1c
        /*0082*/ 	.short	(.L_27 - .L_26)


	//   ....[0]....
.L_26:
        /*0084*/ 	.word	0x00000320


	//   ....[1]....
        /*0088*/ 	.word	0x00000340


	//----- nvinfo : EIATTR_REQNTID
	.align		4
.L_27:
        /*008c*/ 	.byte	0x04, 0x10
        /*008e*/ 	.short	(.L_29 - .L_28)
.L_28:
        /*0090*/ 	.word	0x00000080
        /*0094*/ 	.word	0x00000001
        /*0098*/ 	.word	0x00000001


	//----- nvinfo : EIATTR_CBANK_PARAM_SIZE
	.align		4
.L_29:
        /*009c*/ 	.byte	0x03, 0x19
        /*009e*/ 	.short	0x0034


	//----- nvinfo : EIATTR_PARAM_CBANK
	.align		4
        /*00a0*/ 	.byte	0x04, 0x0a
        /*00a2*/ 	.short	(.L_31 - .L_30)
	.align		4
.L_30:
        /*00a4*/ 	.word	index@(.nv.constant0.triton_poi_fused__native_batch_norm_legit_no_training_leaky_relu_0)
        /*00a8*/ 	.short	0x0210
        /*00aa*/ 	.short	0x0034


	//----- nvinfo : EIATTR_SW_WAR
	.align		4
.L_31:
        /*00ac*/ 	.byte	0x04, 0x36
        /*00ae*/ 	.short	(.L_33 - .L_32)
.L_32:
        /*00b0*/ 	.word	0x00000008
.L_33:


//--------------------- .nv.callgraph             --------------------------
	.section	.nv.callgraph,"",@"SHT_CUDA_CALLGRAPH"
	.align	4
	.sectionentsize	8
	.align		4
        /*0000*/ 	.word	0x00000000
	.align		4
        /*0004*/ 	.word	0xffffffff
	.align		4
        /*0008*/ 	.word	0x00000000
	.align		4
        /*000c*/ 	.word	0xfffffffe
	.align		4
        /*0010*/ 	.word	0x00000000
	.align		4
        /*0014*/ 	.word	0xfffffffd
	.align		4
        /*0018*/ 	.word	0x00000000
	.align		4
        /*001c*/ 	.word	0xfffffffc


//--------------------- .nv.constant4             --------------------------
	.section	.nv.constant4,"a",@progbits
	.align	8
	.align		8
.nv.constant4:
        /*0000*/ 	.dword	_$_str
	.align		8
        /*0008*/ 	.dword	_$_str_$_2


//--------------------- .text.triton_poi_fused__native_batch_norm_legit_no_training_leaky_relu_0 --------------------------
	.section	.text.triton_poi_fused__native_batch_norm_legit_no_training_leaky_relu_0,"ax",@progbits
	.align	128
        .global         triton_poi_fused__native_batch_norm_legit_no_training_leaky_relu_0
        .type           triton_poi_fused__native_batch_norm_legit_no_training_leaky_relu_0,@function
        .size           triton_poi_fused__native_batch_norm_legit_no_training_leaky_relu_0,(.L_x_1 - triton_poi_fused__native_batch_norm_legit_no_training_leaky_relu_0)
        .other          triton_poi_fused__native_batch_norm_legit_no_training_leaky_relu_0,@"STO_CUDA_ENTRY STV_DEFAULT"
triton_poi_fused__native_batch_norm_legit_no_training_leaky_relu_0:
.text.triton_poi_fused__native_batch_norm_legit_no_training_leaky_relu_0:
[----:B------:R-:W0:Y:S01]  /*0000*/  LDC R1, c[0x0][0x28] ;  /* 0x00000a00ff017b82 */ /* 0x000e220000000800 */
[----:B------:R-:W1:Y:S07]  /*0010*/  S2R R0, SR_TID.X ;  /* 0x0000000000007919 */ /* 0x000e6e0000002100 */
[----:B------:R-:W2:Y:S01]  /*0020*/  LDC.64 R6, c[0x0][0x228] ;  /* 0x00008a00ff067b82 */ /* 0x000ea20000000a00 */
[----:B------:R-:W-:Y:S01]  /*0030*/  CS2R R14, SRZ ;  /* 0x00000000000e7805 */ /* 0x000fe2000001ff00 */
[----:B------:R-:W-:Y:S01]  /*0040*/  ULDC.64 UR4, c[0x0][0x208] ;  /* 0x0000820000047ab9 */ /* 0x000fe20000000a00 */
[----:B------:R-:W3:Y:S05]  /*0050*/  S2R R3, SR_CTAID.X ;  /* 0x0000000000037919 */ /* 0x000eea0000002500 */
[----:B------:R-:W4:Y:S08]  /*0060*/  LDC.64 R4, c[0x0][0x220] ;  /* 0x00008800ff047b82 */ /* 0x000f300000000a00 */
[----:B------:R-:W5:Y:S08]  /*0070*/  LDC.64 R8, c[0x0][0x230] ;  /* 0x00008c00ff087b82 */ /* 0x000f700000000a00 */
[----:B------:R-:W5:Y:S01]  /*0080*/  LDC.64 R10, c[0x0][0x238] ;  /* 0x00008e00ff0a7b82 */ /* 0x000f620000000a00 */
[----:B-1----:R-:W-:-:S02]  /*0090*/  LOP3.LUT R0, R0, 0x7f, RZ, 0xc0, !PT ;  /* 0x0000007f00007812 */ /* 0x002fc400078ec0ff */
[----:B---3--:R-:W-:Y:S02]  /*00a0*/  SHF.R.S32.HI R2, RZ, 0x18, R3 ;  /* 0x00000018ff027819 */ /* 0x008fe40000011403 */
[----:B------:R-:W-:Y:S02]  /*00b0*/  LEA R0, R3, R0, 0x7 ;  /* 0x0000000003007211 */ /* 0x000fe400078e38ff */
[----:B------:R-:W-:Y:S02]  /*00c0*/  SGXT R3, R2, 0x1 ;  /* 0x000000010203781a */ /* 0x000fe40000000200 */
[----:B------:R-:W-:Y:S02]  /*00d0*/  ISETP.GE.AND P0, PT, R0, 0x80, PT ;  /* 0x000000800000780c */ /* 0x000fe40003f06270 */
[----:B------:R-:W-:-:S04]  /*00e0*/  LEA.HI R3, R3, R0, RZ, 0x4 ;  /* 0x0000000003037211 */ /* 0x000fc800078f20ff */
[----:B------:R-:W-:-:S04]  /*00f0*/  SHF.R.S32.HI R2, RZ, 0x4, R3 ;  /* 0x00000004ff027819 */ /* 0x000fc80000011403 */
[----:B------:R-:W-:-:S04]  /*0100*/  LEA.HI R3, R3, R2, RZ, 0x1 ;  /* 0x0000000203037211 */ /* 0x000fc800078f08ff */
[----:B------:R-:W-:-:S04]  /*0110*/  LOP3.LUT R3, R3, 0xfffffffe, RZ, 0xc0, !PT ;  /* 0xfffffffe03037812 */ /* 0x000fc800078ec0ff */
[----:B------:R-:W-:Y:S02]  /*0120*/  IADD3 R13, R2, -R3, RZ ;  /* 0x80000003020d7210 */ /* 0x000fe40007ffe0ff */
[----:B------:R-:W1:Y:S03]  /*0130*/  LDC.64 R2, c[0x0][0x218] ;  /* 0x00008600ff027b82 */ /* 0x000e660000000a00 */
[----:B--2---:R-:W-:-:S05]  /*0140*/  IMAD.WIDE R6, R13, 0x4, R6 ;  /* 0x000000040d067825 */ /* 0x004fca00078e0206 */
[----:B------:R5:W2:Y:S01]  /*0150*/  @!P0 LDG.E.EL R14, desc[UR4][R6.64] ;  /* 0x00000004060e8981 */ /* 0x000aa2000c2e1900 */
[----:B------:R-:W-:Y:S01]  /*0160*/  HFMA2.MMA R12, -RZ, RZ, 0, 0 ;  /* 0x00000000ff0c7435 */ /* 0x000fe200000001ff */
[----:B----4-:R-:W-:-:S05]  /*0170*/  IMAD.WIDE R4, R13, 0x4, R4 ;  /* 0x000000040d047825 */ /* 0x010fca00078e0204 */
[----:B------:R-:W3:Y:S01]  /*0180*/  @!P0 LDG.E.EL R15, desc[UR4][R4.64] ;  /* 0x00000004040f8981 */ /* 0x000ee2000c2e1900 */
[----:B-----5:R-:W-:-:S04]  /*0190*/  IMAD.WIDE R6, R13, 0x4, R8 ;  /* 0x000000040d067825 */ /* 0x020fc800078e0208 */
[----:B-1----:R-:W-:-:S04]  /*01a0*/  IMAD.WIDE R2, R0, 0x4, R2 ;  /* 0x0000000400027825 */ /* 0x002fc800078e0202 */
[----:B0-----:R-:W-:Y:S01]  /*01b0*/  IMAD.WIDE R8, R13, 0x4, R10 ;  /* 0x000000040d087825 */ /* 0x001fe200078e020a */
[----:B------:R0:W3:Y:S01]  /*01c0*/  @!P0 LDG.E R12, desc[UR4][R2.64] ;  /* 0x00000004020c8981 */ /* 0x0000e2000c1e1900 */
[----:B------:R-:W-:-:S06]  /*01d0*/  CS2R R10, SRZ ;  /* 0x00000000000a7805 */ /* 0x000fcc000001ff00 */
[----:B------:R-:W4:Y:S04]  /*01e0*/  @!P0 LDG.E.EL R10, desc[UR4][R6.64] ;  /* 0x00000004060a8981 */ /* 0x000f28000c2e1900 */
[----:B------:R-:W4:Y:S01]  /*01f0*/  @!P0 LDG.E.EL R11, desc[UR4][R8.64] ;  /* 0x00000004080b8981 */ /* 0x000f22000c2e1900 */
[----:B0-----:R-:W-:Y:S01]  /*0200*/  MOV R2, 0x3e800000 ;  /* 0x3e80000000027802 */ /* 0x001fe20000000f00 */
[----:B--2---:R-:W-:-:S04]  /*0210*/  FADD R14, R14, 9.9999997473787516356e-06 ;  /* 0x3727c5ac0e0e7421 */ /* 0x004fc80000000000 */
[----:B------:R-:W0:Y:S02]  /*0220*/  MUFU.SQRT R13, R14 ;  /* 0x0000000e000d7308 */ /* 0x000e240000002000 */
[C---:B0-----:R-:W-:Y:S02]  /*0230*/  FSETP.GT.AND P1, PT, R13.reuse, 8.50705917302346158658e+37, PT ;  /* 0x7e8000000d00780b */ /* 0x041fe40003f24000 */
[----:B------:R-:W-:-:S11]  /*0240*/  FSETP.GEU.AND P2, PT, R13, 1.175494350822287508e-38, PT ;  /* 0x008000000d00780b */ /* 0x000fd60003f4e000 */
[----:B------:R-:W-:-:S04]  /*0250*/  @P1 FMUL R13, R13, 0.25 ;  /* 0x3e8000000d0d1820 */ /* 0x000fc80000400000 */
[----:B------:R-:W-:-:S06]  /*0260*/  @!P2 FMUL R13, R13, 16777216 ;  /* 0x4b8000000d0da820 */ /* 0x000fcc0000400000 */
[----:B------:R-:W0:Y:S01]  /*0270*/  MUFU.RCP R13, R13 ;  /* 0x0000000d000d7308 */ /* 0x000e220000001000 */
[----:B------:R-:W-:Y:S01]  /*0280*/  FSEL R2, R2, 1, P1 ;  /* 0x3f80000002027808 */ /* 0x000fe20000800000 */
[----:B---3--:R-:W-:-:S04]  /*0290*/  FADD R12, -R15, R12 ;  /* 0x0000000c0f0c7221 */ /* 0x008fc80000000100 */
[----:B------:R-:W-:-:S04]  /*02a0*/  @!P2 FMUL R2, R2, 16777216 ;  /* 0x4b8000000202a820 */ /* 0x000fc80000400000 */
[----:B0-----:R-:W-:Y:S02]  /*02b0*/  FMUL R5, R13, R2 ;  /* 0x000000020d057220 */ /* 0x001fe40000400000 */
[----:B------:R-:W0:Y:S02]  /*02c0*/  LDC.64 R2, c[0x0][0x210] ;  /* 0x00008400ff027b82 */ /* 0x000e240000000a00 */
[----:B------:R-:W-:-:S04]  /*02d0*/  FMUL R12, R12, R5 ;  /* 0x000000050c0c7220 */ /* 0x000fc80000400000 */
[----:B----4-:R-:W-:-:S05]  /*02e0*/  FFMA R11, R12, R10, R11 ;  /* 0x0000000a0c0b7223 */ /* 0x010fca000000000b */
[----:B------:R-:W-:Y:S01]  /*02f0*/  FSETP.GT.AND P1, PT, R11, RZ, PT ;  /* 0x000000ff0b00720b */ /* 0x000fe20003f24000 */
[----:B0-----:R-:W-:-:S12]  /*0300*/  IMAD.WIDE R2, R0, 0x4, R2 ;  /* 0x0000000400027825 */ /* 0x001fd800078e0202 */
[----:B------:R-:W-:Y:S01]  /*0310*/  @!P1 FMUL R11, R11, 0.10000000149011611938 ;  /* 0x3dcccccd0b0b9820 */ /* 0x000fe20000400000 */
[----:B------:R-:W-:Y:S06]  /*0320*/  @P0 EXIT ;  /* 0x000000000000094d */ /* 0x000fec0003800000 */
[----:B------:R-:W-:Y:S01]  /*0330*/  STG.E desc[UR4][R2.64], R11 ;  /* 0x0000000b02007986 */ /* 0x000fe2000c101904 */
[----:B------:R-:W-:Y:S05]  /*0340*/  EXIT ;  /* 0x000000000000794d */ /* 0x000fea0003800000 */
.L_x_0:
[----:B------:R-:W-:-:S00]  /*0350*/  BRA `(.L_x_0) ;  /* 0xfffffffc00fc7947 */ /* 0x000fc0000383ffff */
[----:B------:R-:W-:-:S00]  /*0360*/  NOP ;  /* 0x0000000000007918 */ /* 0x000fc00000000000 */
        /* <DEDUP_REMOVED lines=9> */
.L_x_1:


//--------------------- .nv.global.init           --------------------------
	.section	.nv.global.init,"aw",@progbits
.nv.global.init:
	.type		_$_str,@object
	.size		_$_str,(_$_str_$_2 - _$_str)
_$_str:
        /*0000*/ 	.byte	0x5f, 0x5f, 0x43, 0x55, 0x44, 0x41, 0x5f, 0x46, 0x54, 0x5a, 0x00
	.type		_$_str_$_2,@object
	.size		_$_str_$_2,(.L_1 - _$_str_$_2)
_$_str_$_2:
        /*000b*/ 	.byte	0x5f, 0x5f, 0x43, 0x55, 0x44, 0x41, 0x5f, 0x50, 0x52, 0x45, 0x43, 0x5f, 0x53, 0x51, 0x52, 0x54
        /*001b*/ 	.byte	0x00
.L_1:


//--------------------- .nv.constant0.triton_poi_fused__native_batch_norm_legit_no_training_leaky_relu_0 --------------------------
	.section	.nv.constant0.triton_poi_fused__native_batch_norm_legit_no_training_leaky_relu_0,"a",@progbits
	.sectionflags	@""
	.align	4
.nv.constant0.triton_poi_fused__native_batch_norm_legit_no_training_leaky_relu_0:
	.zero		580
